//
// Generated by NVIDIA NVVM Compiler
//
// Compiler Build ID: CL-36424714
// Cuda compilation tools, release 13.0, V13.0.88
// Based on NVVM 20.0.0
//

.version 9.0
.target sm_100
.address_size 64

	// .globl	_Z19l2_nn_subset_kernelPKfS0_PKiiiPi
.extern .shared .align 16 .b8 sdata[];

.visible .entry _Z19l2_nn_subset_kernelPKfS0_PKiiiPi(
	.param .u64 .ptr .align 1 _Z19l2_nn_subset_kernelPKfS0_PKiiiPi_param_0,
	.param .u64 .ptr .align 1 _Z19l2_nn_subset_kernelPKfS0_PKiiiPi_param_1,
	.param .u64 .ptr .align 1 _Z19l2_nn_subset_kernelPKfS0_PKiiiPi_param_2,
	.param .u32 _Z19l2_nn_subset_kernelPKfS0_PKiiiPi_param_3,
	.param .u32 _Z19l2_nn_subset_kernelPKfS0_PKiiiPi_param_4,
	.param .u64 .ptr .align 1 _Z19l2_nn_subset_kernelPKfS0_PKiiiPi_param_5
)
{
	.reg .pred 	%p<21>;
	.reg .b32 	%r<58>;
	.reg .b32 	%f<159>;
	.reg .b64 	%rd<43>;

	ld.param.u64 	%rd14, [_Z19l2_nn_subset_kernelPKfS0_PKiiiPi_param_0];
	ld.param.u64 	%rd15, [_Z19l2_nn_subset_kernelPKfS0_PKiiiPi_param_1];
	ld.param.u64 	%rd16, [_Z19l2_nn_subset_kernelPKfS0_PKiiiPi_param_2];
	ld.param.u32 	%r31, [_Z19l2_nn_subset_kernelPKfS0_PKiiiPi_param_3];
	ld.param.u32 	%r32, [_Z19l2_nn_subset_kernelPKfS0_PKiiiPi_param_4];
	cvta.to.global.u64 	%rd1, %rd14;
	cvta.to.global.u64 	%rd2, %rd15;
	cvta.to.global.u64 	%rd3, %rd16;
	mov.u32 	%r57, %ntid.x;
	mov.u32 	%r2, %tid.x;
	setp.ge.s32 	%p1, %r2, %r31;
	mov.b32 	%r56, -1;
	mov.f32 	%f158, 0f7F7FFFFF;
	@%p1 bra 	$L__BB0_19;
	setp.gt.s32 	%p2, %r32, 0;
	@%p2 bra 	$L__BB0_4;
	mov.f32 	%f158, 0f7F7FFFFF;
	mov.b32 	%r56, -1;
	mov.u32 	%r54, %r2;
$L__BB0_3:
	mul.wide.s32 	%rd17, %r54, 4;
	add.s64 	%rd18, %rd3, %rd17;
	ld.global.nc.u32 	%r35, [%rd18];
	setp.gt.f32 	%p3, %f158, 0f00000000;
	selp.f32 	%f158, 0f00000000, %f158, %p3;
	selp.b32 	%r56, %r35, %r56, %p3;
	add.s32 	%r54, %r54, %r57;
	setp.lt.s32 	%p4, %r54, %r31;
	@%p4 bra 	$L__BB0_3;
	bra.uni 	$L__BB0_19;
$L__BB0_4:
	and.b32  	%r3, %r32, 15;
	and.b32  	%r4, %r32, 7;
	and.b32  	%r5, %r32, 2147483632;
	and.b32  	%r6, %r32, 3;
	neg.s32 	%r7, %r5;
	mov.f32 	%f158, 0f7F7FFFFF;
	mov.b32 	%r56, -1;
	mov.u32 	%r48, %r2;
$L__BB0_5:
	setp.lt.u32 	%p5, %r32, 16;
	mul.wide.s32 	%rd19, %r48, 4;
	add.s64 	%rd20, %rd3, %rd19;
	ld.global.nc.u32 	%r10, [%rd20];
	mul.lo.s32 	%r38, %r10, %r32;
	cvt.s64.s32 	%rd4, %r38;
	mov.f32 	%f156, 0f00000000;
	mov.b32 	%r52, 0;
	@%p5 bra 	$L__BB0_8;
	add.s64 	%rd42, %rd2, 32;
	shl.b64 	%rd21, %rd4, 2;
	add.s64 	%rd22, %rd1, %rd21;
	add.s64 	%rd41, %rd22, 32;
	mov.f32 	%f156, 0f00000000;
	mov.u32 	%r50, %r7;
$L__BB0_7:
	.pragma "nounroll";
	ld.global.nc.f32 	%f27, [%rd42+-32];
	ld.global.nc.f32 	%f28, [%rd41+-32];
	sub.f32 	%f29, %f27, %f28;
	fma.rn.f32 	%f30, %f29, %f29, %f156;
	ld.global.nc.f32 	%f31, [%rd42+-28];
	ld.global.nc.f32 	%f32, [%rd41+-28];
	sub.f32 	%f33, %f31, %f32;
	fma.rn.f32 	%f34, %f33, %f33, %f30;
	ld.global.nc.f32 	%f35, [%rd42+-24];
	ld.global.nc.f32 	%f36, [%rd41+-24];
	sub.f32 	%f37, %f35, %f36;
	fma.rn.f32 	%f38, %f37, %f37, %f34;
	ld.global.nc.f32 	%f39, [%rd42+-20];
	ld.global.nc.f32 	%f40, [%rd41+-20];
	sub.f32 	%f41, %f39, %f40;
	fma.rn.f32 	%f42, %f41, %f41, %f38;
	ld.global.nc.f32 	%f43, [%rd42+-16];
	ld.global.nc.f32 	%f44, [%rd41+-16];
	sub.f32 	%f45, %f43, %f44;
	fma.rn.f32 	%f46, %f45, %f45, %f42;
	ld.global.nc.f32 	%f47, [%rd42+-12];
	ld.global.nc.f32 	%f48, [%rd41+-12];
	sub.f32 	%f49, %f47, %f48;
	fma.rn.f32 	%f50, %f49, %f49, %f46;
	ld.global.nc.f32 	%f51, [%rd42+-8];
	ld.global.nc.f32 	%f52, [%rd41+-8];
	sub.f32 	%f53, %f51, %f52;
	fma.rn.f32 	%f54, %f53, %f53, %f50;
	ld.global.nc.f32 	%f55, [%rd42+-4];
	ld.global.nc.f32 	%f56, [%rd41+-4];
	sub.f32 	%f57, %f55, %f56;
	fma.rn.f32 	%f58, %f57, %f57, %f54;
	ld.global.nc.f32 	%f59, [%rd42];
	ld.global.nc.f32 	%f60, [%rd41];
	sub.f32 	%f61, %f59, %f60;
	fma.rn.f32 	%f62, %f61, %f61, %f58;
	ld.global.nc.f32 	%f63, [%rd42+4];
	ld.global.nc.f32 	%f64, [%rd41+4];
	sub.f32 	%f65, %f63, %f64;
	fma.rn.f32 	%f66, %f65, %f65, %f62;
	ld.global.nc.f32 	%f67, [%rd42+8];
	ld.global.nc.f32 	%f68, [%rd41+8];
	sub.f32 	%f69, %f67, %f68;
	fma.rn.f32 	%f70, %f69, %f69, %f66;
	ld.global.nc.f32 	%f71, [%rd42+12];
	ld.global.nc.f32 	%f72, [%rd41+12];
	sub.f32 	%f73, %f71, %f72;
	fma.rn.f32 	%f74, %f73, %f73, %f70;
	ld.global.nc.f32 	%f75, [%rd42+16];
	ld.global.nc.f32 	%f76, [%rd41+16];
	sub.f32 	%f77, %f75, %f76;
	fma.rn.f32 	%f78, %f77, %f77, %f74;
	ld.global.nc.f32 	%f79, [%rd42+20];
	ld.global.nc.f32 	%f80, [%rd41+20];
	sub.f32 	%f81, %f79, %f80;
	fma.rn.f32 	%f82, %f81, %f81, %f78;
	ld.global.nc.f32 	%f83, [%rd42+24];
	ld.global.nc.f32 	%f84, [%rd41+24];
	sub.f32 	%f85, %f83, %f84;
	fma.rn.f32 	%f86, %f85, %f85, %f82;
	ld.global.nc.f32 	%f87, [%rd42+28];
	ld.global.nc.f32 	%f88, [%rd41+28];
	sub.f32 	%f89, %f87, %f88;
	fma.rn.f32 	%f156, %f89, %f89, %f86;
	add.s32 	%r50, %r50, 16;
	add.s64 	%rd42, %rd42, 64;
	add.s64 	%rd41, %rd41, 64;
	setp.ne.s32 	%p6, %r50, 0;
	mov.u32 	%r52, %r5;
	@%p6 bra 	$L__BB0_7;
$L__BB0_8:
	setp.eq.s32 	%p7, %r3, 0;
	@%p7 bra 	$L__BB0_18;
	add.s32 	%r39, %r3, -1;
	setp.lt.u32 	%p8, %r39, 7;
	@%p8 bra 	$L__BB0_11;
	cvt.u64.u32 	%rd23, %r52;
	mul.wide.u32 	%rd24, %r52, 4;
	add.s64 	%rd25, %rd2, %rd24;
	ld.global.nc.f32 	%f91, [%rd25];
	add.s64 	%rd26, %rd23, %rd4;
	shl.b64 	%rd27, %rd26, 2;
	add.s64 	%rd28, %rd1, %rd27;
	ld.global.nc.f32 	%f92, [%rd28];
	sub.f32 	%f93, %f91, %f92;
	fma.rn.f32 	%f94, %f93, %f93, %f156;
	ld.global.nc.f32 	%f95, [%rd25+4];
	ld.global.nc.f32 	%f96, [%rd28+4];
	sub.f32 	%f97, %f95, %f96;
	fma.rn.f32 	%f98, %f97, %f97, %f94;
	ld.global.nc.f32 	%f99, [%rd25+8];
	ld.global.nc.f32 	%f100, [%rd28+8];
	sub.f32 	%f101, %f99, %f100;
	fma.rn.f32 	%f102, %f101, %f101, %f98;
	ld.global.nc.f32 	%f103, [%rd25+12];
	ld.global.nc.f32 	%f104, [%rd28+12];
	sub.f32 	%f105, %f103, %f104;
	fma.rn.f32 	%f106, %f105, %f105, %f102;
	ld.global.nc.f32 	%f107, [%rd25+16];
	ld.global.nc.f32 	%f108, [%rd28+16];
	sub.f32 	%f109, %f107, %f108;
	fma.rn.f32 	%f110, %f109, %f109, %f106;
	ld.global.nc.f32 	%f111, [%rd25+20];
	ld.global.nc.f32 	%f112, [%rd28+20];
	sub.f32 	%f113, %f111, %f112;
	fma.rn.f32 	%f114, %f113, %f113, %f110;
	ld.global.nc.f32 	%f115, [%rd25+24];
	ld.global.nc.f32 	%f116, [%rd28+24];
	sub.f32 	%f117, %f115, %f116;
	fma.rn.f32 	%f118, %f117, %f117, %f114;
	ld.global.nc.f32 	%f119, [%rd25+28];
	ld.global.nc.f32 	%f120, [%rd28+28];
	sub.f32 	%f121, %f119, %f120;
	fma.rn.f32 	%f156, %f121, %f121, %f118;
	add.s32 	%r52, %r52, 8;
$L__BB0_11:
	setp.eq.s32 	%p9, %r4, 0;
	@%p9 bra 	$L__BB0_18;
	add.s32 	%r40, %r4, -1;
	setp.lt.u32 	%p10, %r40, 3;
	@%p10 bra 	$L__BB0_14;
	cvt.u64.u32 	%rd29, %r52;
	mul.wide.u32 	%rd30, %r52, 4;
	add.s64 	%rd31, %rd2, %rd30;
	ld.global.nc.f32 	%f123, [%rd31];
	add.s64 	%rd32, %rd29, %rd4;
	shl.b64 	%rd33, %rd32, 2;
	add.s64 	%rd34, %rd1, %rd33;
	ld.global.nc.f32 	%f124, [%rd34];
	sub.f32 	%f125, %f123, %f124;
	fma.rn.f32 	%f126, %f125, %f125, %f156;
	ld.global.nc.f32 	%f127, [%rd31+4];
	ld.global.nc.f32 	%f128, [%rd34+4];
	sub.f32 	%f129, %f127, %f128;
	fma.rn.f32 	%f130, %f129, %f129, %f126;
	ld.global.nc.f32 	%f131, [%rd31+8];
	ld.global.nc.f32 	%f132, [%rd34+8];
	sub.f32 	%f133, %f131, %f132;
	fma.rn.f32 	%f134, %f133, %f133, %f130;
	ld.global.nc.f32 	%f135, [%rd31+12];
	ld.global.nc.f32 	%f136, [%rd34+12];
	sub.f32 	%f137, %f135, %f136;
	fma.rn.f32 	%f156, %f137, %f137, %f134;
	add.s32 	%r52, %r52, 4;
$L__BB0_14:
	setp.eq.s32 	%p11, %r6, 0;
	@%p11 bra 	$L__BB0_18;
	setp.eq.s32 	%p12, %r6, 1;
	cvt.u64.u32 	%rd35, %r52;
	mul.wide.u32 	%rd36, %r52, 4;
	add.s64 	%rd11, %rd2, %rd36;
	ld.global.nc.f32 	%f138, [%rd11];
	add.s64 	%rd37, %rd35, %rd4;
	shl.b64 	%rd38, %rd37, 2;
	add.s64 	%rd12, %rd1, %rd38;
	ld.global.nc.f32 	%f139, [%rd12];
	sub.f32 	%f140, %f138, %f139;
	fma.rn.f32 	%f156, %f140, %f140, %f156;
	@%p12 bra 	$L__BB0_18;
	setp.eq.s32 	%p13, %r6, 2;
	ld.global.nc.f32 	%f141, [%rd11+4];
	ld.global.nc.f32 	%f142, [%rd12+4];
	sub.f32 	%f143, %f141, %f142;
	fma.rn.f32 	%f156, %f143, %f143, %f156;
	@%p13 bra 	$L__BB0_18;
	ld.global.nc.f32 	%f144, [%rd11+8];
	ld.global.nc.f32 	%f145, [%rd12+8];
	sub.f32 	%f146, %f144, %f145;
	fma.rn.f32 	%f156, %f146, %f146, %f156;
$L__BB0_18:
	setp.lt.f32 	%p14, %f156, %f158;
	selp.f32 	%f158, %f156, %f158, %p14;
	selp.b32 	%r56, %r10, %r56, %p14;
	add.s32 	%r48, %r48, %r57;
	setp.lt.s32 	%p15, %r48, %r31;
	@%p15 bra 	$L__BB0_5;
$L__BB0_19:
	shl.b32 	%r41, %r57, 2;
	mov.u32 	%r42, sdata;
	add.s32 	%r25, %r42, %r41;
	shl.b32 	%r43, %r2, 2;
	add.s32 	%r26, %r42, %r43;
	st.shared.f32 	[%r26], %f158;
	add.s32 	%r27, %r25, %r43;
	st.shared.u32 	[%r27], %r56;
	bar.sync 	0;
	setp.lt.u32 	%p16, %r57, 2;
	@%p16 bra 	$L__BB0_24;
$L__BB0_20:
	mov.u32 	%r28, %r57;
	shr.u32 	%r57, %r28, 1;
	setp.ge.u32 	%p17, %r2, %r57;
	@%p17 bra 	$L__BB0_23;
	shl.b32 	%r30, %r57, 2;
	add.s32 	%r44, %r26, %r30;
	ld.shared.f32 	%f20, [%r44];
	ld.shared.f32 	%f147, [%r26];
	setp.geu.f32 	%p18, %f20, %f147;
	@%p18 bra 	$L__BB0_23;
	st.shared.f32 	[%r26], %f20;
	add.s32 	%r45, %r27, %r30;
	ld.shared.u32 	%r46, [%r45];
	st.shared.u32 	[%r27], %r46;
$L__BB0_23:
	bar.sync 	0;
	setp.gt.u32 	%p19, %r28, 3;
	@%p19 bra 	$L__BB0_20;
$L__BB0_24:
	setp.ne.s32 	%p20, %r2, 0;
	@%p20 bra 	$L__BB0_26;
	ld.param.u64 	%rd40, [_Z19l2_nn_subset_kernelPKfS0_PKiiiPi_param_5];
	ld.shared.u32 	%r47, [%r25];
	cvta.to.global.u64 	%rd39, %rd40;
	st.global.u32 	[%rd39], %r47;
$L__BB0_26:
	ret;

}


// ===== COMPILED SASS (sm_100) =====

	.target	sm_100

	.elftype	@"ET_EXEC"


//--------------------- .note.nv.tkinfo           --------------------------
	.section	.note.nv.tkinfo,"",@"SHT_NOTE"
	.sectionflags	@"SHF_NOTE_NV_TKINFO"
	.tkinfo
        /*0018*/ 	.word	0x00000002
        /*0030*/ 	.string	""
        /*0030*/ 	.string	"ptxas"
        /*0030*/ 	.string	"Cuda compilation tools, release 13.0, V13.0.88"
        /*0030*/ 	.string	"Build cuda_13.0.r13.0/compiler.36424714_0"
        /*0030*/ 	.string	"-arch sm_100 -m 64 "



//--------------------- .note.nv.cuinfo           --------------------------
	.section	.note.nv.cuinfo,"",@"SHT_NOTE"
	.sectionflags	@"SHF_NOTE_NV_CUINFO"
        /*0018*/ 	.short	0x0002
        /*001a*/ 	.short	0x0064
        /*001c*/ 	.short	0x0082
	.zero		2


//--------------------- .nv.info                  --------------------------
	.section	.nv.info,"",@"SHT_CUDA_INFO"
	.align	4


	//----- nvinfo : EIATTR_REGCOUNT
	.align		4
        /*0000*/ 	.byte	0x04, 0x2f
        /*0002*/ 	.short	(.L_1 - .L_0)
	.align		4
.L_0:
        /*0004*/ 	.word	index@(_Z19l2_nn_subset_kernelPKfS0_PKiiiPi)
        /*0008*/ 	.word	0x00000020


	//----- nvinfo : EIATTR_FRAME_SIZE
	.align		4
.L_1:
        /*000c*/ 	.byte	0x04, 0x11
        /*000e*/ 	.short	(.L_3 - .L_2)
	.align		4
.L_2:
        /*0010*/ 	.word	index@(_Z19l2_nn_subset_kernelPKfS0_PKiiiPi)
        /*0014*/ 	.word	0x00000000


	//----- nvinfo : EIATTR_MIN_STACK_SIZE
	.align		4
.L_3:
        /*0018*/ 	.byte	0x04, 0x12
        /*001a*/ 	.short	(.L_5 - .L_4)
	.align		4
.L_4:
        /*001c*/ 	.word	index@(_Z19l2_nn_subset_kernelPKfS0_PKiiiPi)
        /*0020*/ 	.word	0x00000000
.L_5:


//--------------------- .nv.compat                --------------------------
	.section	.nv.compat,"",@"SHT_CUDA_COMPAT_INFO"
	.align	4
        /*0000*/ 	.byte	0x02, 0x09, 0x00, 0x00, 0x02, 0x02, 0x01, 0x00, 0x02, 0x05, 0x05, 0x00, 0x03, 0x07, 0x01, 0x01
        /*0010*/ 	.byte	0x02, 0x03, 0x00, 0x00, 0x02, 0x06, 0x01, 0x00, 0x04, 0x0b, 0x08, 0x00, 0x09, 0x00, 0x00, 0x00
        /*0020*/ 	.byte	0x00, 0x00, 0x00, 0x00


//--------------------- .nv.info._Z19l2_nn_subset_kernelPKfS0_PKiiiPi --------------------------
	.section	.nv.info._Z19l2_nn_subset_kernelPKfS0_PKiiiPi,"",@"SHT_CUDA_INFO"
	.sectionflags	@""
	.align	4


	//----- nvinfo : EIATTR_CUDA_API_VERSION
	.align		4
        /*0000*/ 	.byte	0x04, 0x37
        /*0002*/ 	.short	(.L_7 - .L_6)
.L_6:
        /*0004*/ 	.word	0x00000082


	//----- nvinfo : EIATTR_KPARAM_INFO
	.align		4
.L_7:
        /*0008*/ 	.byte	0x04, 0x17
        /*000a*/ 	.short	(.L_9 - .L_8)
.L_8:
        /*000c*/ 	.word	0x00000000
        /*0010*/ 	.short	0x0005
        /*0012*/ 	.short	0x0020
        /*0014*/ 	.byte	0x00, 0xf5, 0x21, 0x00


	//----- nvinfo : EIATTR_KPARAM_INFO
	.align		4
.L_9:
        /*0018*/ 	.byte	0x04, 0x17
        /*001a*/ 	.short	(.L_11 - .L_10)
.L_10:
        /*001c*/ 	.word	0x00000000
        /*0020*/ 	.short	0x0004
        /*0022*/ 	.short	0x001c
        /*0024*/ 	.byte	0x00, 0xf0, 0x11, 0x00


	//----- nvinfo : EIATTR_KPARAM_INFO
	.align		4
.L_11:
        /*0028*/ 	.byte	0x04, 0x17
        /*002a*/ 	.short	(.L_13 - .L_12)
.L_12:
        /*002c*/ 	.word	0x00000000
        /*0030*/ 	.short	0x0003
        /*0032*/ 	.short	0x0018
        /*0034*/ 	.byte	0x00, 0xf0, 0x11, 0x00


	//----- nvinfo : EIATTR_KPARAM_INFO
	.align		4
.L_13:
        /*0038*/ 	.byte	0x04, 0x17
        /*003a*/ 	.short	(.L_15 - .L_14)
.L_14:
        /*003c*/ 	.word	0x00000000
        /*0040*/ 	.short	0x0002
        /*0042*/ 	.short	0x0010
        /*0044*/ 	.byte	0x00, 0xf5, 0x21, 0x00


	//----- nvinfo : EIATTR_KPARAM_INFO
	.align		4
.L_15:
        /*0048*/ 	.byte	0x04, 0x17
        /*004a*/ 	.short	(.L_17 - .L_16)
.L_16:
        /*004c*/ 	.word	0x00000000
        /*0050*/ 	.short	0x0001
        /*0052*/ 	.short	0x0008
        /*0054*/ 	.byte	0x00, 0xf5, 0x21, 0x00


	//----- nvinfo : EIATTR_KPARAM_INFO
	.align		4
.L_17:
        /*0058*/ 	.byte	0x04, 0x17
        /*005a*/ 	.short	(.L_19 - .L_18)
.L_18:
        /*005c*/ 	.word	0x00000000
        /*0060*/ 	.short	0x0000
        /*0062*/ 	.short	0x0000
        /*0064*/ 	.byte	0x00, 0xf5, 0x21, 0x00


	//----- nvinfo : EIATTR_SPARSE_MMA_MASK
	.align		4
.L_19:
        /*0068*/ 	.byte	0x03, 0x50
        /*006a*/ 	.short	0x0000


	//----- nvinfo : EIATTR_MAXREG_COUNT
	.align		4
        /*006c*/ 	.byte	0x03, 0x1b
        /*006e*/ 	.short	0x00ff


	//----- nvinfo : EIATTR_NUM_BARRIERS
	.align		4
        /*0070*/ 	.byte	0x02, 0x4c
        /*0072*/ 	.byte	0x01
	.zero		1


	//----- nvinfo : EIATTR_MERCURY_ISA_VERSION
	.align		4
        /*0074*/ 	.byte	0x03, 0x5f
        /*0076*/ 	.short	0x0101


	//----- nvinfo : EIATTR_VRC_CTA_INIT_COUNT
	.align		4
        /*0078*/ 	.byte	0x02, 0x4a
	.zero		1
	.zero		1


	//----- nvinfo : EIATTR_EXIT_INSTR_OFFSETS
	.align		4
        /*007c*/ 	.byte	0x04, 0x1c
        /*007e*/ 	.short	(.L_21 - .L_20)


	//   ....[0]....
.L_20:
        /*0080*/ 	.word	0x00001070


	//   ....[1]....
        /*0084*/ 	.word	0x000010b0


	//----- nvinfo : EIATTR_CRS_STACK_SIZE
	.align		4
.L_21:
        /*0088*/ 	.byte	0x04, 0x1e
        /*008a*/ 	.short	(.L_23 - .L_22)
.L_22:
        /*008c*/ 	.word	0x00000000


	//----- nvinfo : EIATTR_CBANK_PARAM_SIZE
	.align		4
.L_23:
        /*0090*/ 	.byte	0x03, 0x19
        /*0092*/ 	.short	0x0028


	//----- nvinfo : EIATTR_PARAM_CBANK
	.align		4
        /*0094*/ 	.byte	0x04, 0x0a
        /*0096*/ 	.short	(.L_25 - .L_24)
	.align		4
.L_24:
        /*0098*/ 	.word	index@(.nv.constant0._Z19l2_nn_subset_kernelPKfS0_PKiiiPi)
        /*009c*/ 	.short	0x0380
        /*009e*/ 	.short	0x0028


	//----- nvinfo : EIATTR_SW_WAR
	.align		4
.L_25:
        /*00a0*/ 	.byte	0x04, 0x36
        /*00a2*/ 	.short	(.L_27 - .L_26)
.L_26:
        /*00a4*/ 	.word	0x00000008
.L_27:


//--------------------- .nv.callgraph             --------------------------
	.section	.nv.callgraph,"",@"SHT_CUDA_CALLGRAPH"
	.align	4
	.sectionentsize	8
	.align		4
        /*0000*/ 	.word	0x00000000
	.align		4
        /*0004*/ 	.word	0xffffffff
	.align		4
        /*0008*/ 	.word	0x00000000
	.align		4
        /*000c*/ 	.word	0xfffffffe
	.align		4
        /*0010*/ 	.word	0x00000000
	.align		4
        /*0014*/ 	.word	0xfffffffd
	.align		4
        /*0018*/ 	.word	0x00000000
	.align		4
        /*001c*/ 	.word	0xfffffffc


//--------------------- .text._Z19l2_nn_subset_kernelPKfS0_PKiiiPi --------------------------
	.section	.text._Z19l2_nn_subset_kernelPKfS0_PKiiiPi,"ax",@progbits
	.align	128
        .global         _Z19l2_nn_subset_kernelPKfS0_PKiiiPi
        .type           _Z19l2_nn_subset_kernelPKfS0_PKiiiPi,@function
        .size           _Z19l2_nn_subset_kernelPKfS0_PKiiiPi,(.L_x_16 - _Z19l2_nn_subset_kernelPKfS0_PKiiiPi)
        .other          _Z19l2_nn_subset_kernelPKfS0_PKiiiPi,@"STO_CUDA_ENTRY STV_DEFAULT"
_Z19l2_nn_subset_kernelPKfS0_PKiiiPi:
.text._Z19l2_nn_subset_kernelPKfS0_PKiiiPi:
[----:B------:R-:W-:Y:S01]  /*0000*/  LDC R1, c[0x0][0x37c] ;  /* 0x0000df00ff017b82 */ /* 0x000fe20000000800 */
[----:B------:R-:W0:Y:S01]  /*0010*/  S2R R0, SR_TID.X ;  /* 0x0000000000007919 */ /* 0x000e220000002100 */
[----:B------:R-:W0:Y:S01]  /*0020*/  LDCU UR8, c[0x0][0x398] ;  /* 0x00007300ff0877ac */ /* 0x000e220008000800 */
[----:B------:R-:W-:Y:S01]  /*0030*/  BSSY.RECONVERGENT B0, `(.L_x_0) ;  /* 0x00000e6000007945 */ /* 0x000fe20003800200 */
[----:B------:R-:W-:Y:S01]  /*0040*/  MOV R2, 0xffffffff ;  /* 0xffffffff00027802 */ /* 0x000fe20000000f00 */
[----:B------:R-:W1:Y:S01]  /*0050*/  LDCU UR4, c[0x0][0x360] ;  /* 0x00006c00ff0477ac */ /* 0x000e620008000800 */
[----:B------:R-:W-:Y:S01]  /*0060*/  MOV R3, 0x7f7fffff ;  /* 0x7f7fffff00037802 */ /* 0x000fe20000000f00 */
[----:B------:R-:W2:Y:S01]  /*0070*/  LDCU.64 UR6, c[0x0][0x358] ;  /* 0x00006b00ff0677ac */ /* 0x000ea20008000a00 */
[----:B-1----:R-:W-:Y:S02]  /*0080*/  MOV R5, UR4 ;  /* 0x0000000400057c02 */ /* 0x002fe40008000f00 */
[----:B0-----:R-:W-:-:S13]  /*0090*/  ISETP.GE.AND P0, PT, R0, UR8, PT ;  /* 0x0000000800007c0c */ /* 0x001fda000bf06270 */
[----:B--2---:R-:W-:Y:S05]  /*00a0*/  @P0 BRA `(.L_x_1) ;  /* 0x0000000c00780947 */ /* 0x004fea0003800000 */
[----:B------:R-:W0:Y:S02]  /*00b0*/  LDC R8, c[0x0][0x39c] ;  /* 0x0000e700ff087b82 */ /* 0x000e240000000800 */
[----:B0-----:R-:W-:-:S13]  /*00c0*/  ISETP.GT.AND P0, PT, R8, RZ, PT ;  /* 0x000000ff0800720c */ /* 0x001fda0003f04270 */
[----:B------:R-:W-:Y:S05]  /*00d0*/  @P0 BRA `(.L_x_2) ;  /* 0x0000000000380947 */ /* 0x000fea0003800000 */
[----:B------:R-:W0:Y:S01]  /*00e0*/  LDC.64 R8, c[0x0][0x390] ;  /* 0x0000e400ff087b82 */ /* 0x000e220000000a00 */
[----:B------:R-:W-:Y:S01]  /*00f0*/  BSSY.RECONVERGENT B1, `(.L_x_3) ;  /* 0x000000b000017945 */ /* 0x000fe20003800200 */
[----:B------:R-:W-:Y:S01]  /*0100*/  MOV R3, 0x7f7fffff ;  /* 0x7f7fffff00037802 */ /* 0x000fe20000000f00 */
[----:B------:R-:W-:Y:S01]  /*0110*/  IMAD.MOV.U32 R4, RZ, RZ, R0 ;  /* 0x000000ffff047224 */ /* 0x000fe200078e0000 */
[----:B------:R-:W-:-:S07]  /*0120*/  MOV R2, 0xffffffff ;  /* 0xffffffff00027802 */ /* 0x000fce0000000f00 */
.L_x_4:
[----:B------:R-:W-:Y:S01]  /*0130*/  FSETP.GT.AND P0, PT, R3, RZ, PT ;  /* 0x000000ff0300720b */ /* 0x000fe20003f04000 */
[----:B0-----:R-:W-:-:S12]  /*0140*/  IMAD.WIDE R6, R4, 0x4, R8 ;  /* 0x0000000404067825 */ /* 0x001fd800078e0208 */
[----:B-----5:R1:W5:Y:S01]  /*0150*/  @P0 LDG.E.CONSTANT R2, desc[UR6][R6.64] ;  /* 0x0000000606020981 */ /* 0x020362000c1e9900 */
[----:B------:R-:W-:Y:S02]  /*0160*/  IADD3 R4, PT, PT, R5, R4, RZ ;  /* 0x0000000405047210 */ /* 0x000fe40007ffe0ff */
[----:B------:R-:W-:Y:S02]  /*0170*/  FSEL R3, R3, RZ, !P0 ;  /* 0x000000ff03037208 */ /* 0x000fe40004000000 */
[----:B------:R-:W-:-:S13]  /*0180*/  ISETP.GE.AND P1, PT, R4, UR8, PT ;  /* 0x0000000804007c0c */ /* 0x000fda000bf26270 */
[----:B-1----:R-:W-:Y:S05]  /*0190*/  @!P1 BRA `(.L_x_4) ;  /* 0xfffffffc00e49947 */ /* 0x002fea000383ffff */
[----:B------:R-:W-:Y:S05]  /*01a0*/  BSYNC.RECONVERGENT B1 ;  /* 0x0000000000017941 */ /* 0x000fea0003800200 */
.L_x_3:
[----:B------:R-:W-:Y:S05]  /*01b0*/  BRA `(.L_x_1) ;  /* 0x0000000c00347947 */ /* 0x000fea0003800000 */
.L_x_2:
[C---:B------:R-:W-:Y:S02]  /*01c0*/  LOP3.LUT R7, R8.reuse, 0x7ffffff0, RZ, 0xc0, !PT ;  /* 0x7ffffff008077812 */ /* 0x040fe400078ec0ff */
[C---:B------:R-:W-:Y:S02]  /*01d0*/  LOP3.LUT R4, R8.reuse, 0xf, RZ, 0xc0, !PT ;  /* 0x0000000f08047812 */ /* 0x040fe400078ec0ff */
[C---:B------:R-:W-:Y:S01]  /*01e0*/  LOP3.LUT R6, R8.reuse, 0x7, RZ, 0xc0, !PT ;  /* 0x0000000708067812 */ /* 0x040fe200078ec0ff */
[----:B------:R-:W-:Y:S01]  /*01f0*/  IMAD.MOV R9, RZ, RZ, -R7 ;  /* 0x000000ffff097224 */ /* 0x000fe200078e0a07 */
[----:B------:R-:W-:Y:S02]  /*0200*/  LOP3.LUT R8, R8, 0x3, RZ, 0xc0, !PT ;  /* 0x0000000308087812 */ /* 0x000fe400078ec0ff */
[----:B------:R-:W-:Y:S02]  /*0210*/  MOV R3, 0x7f7fffff ;  /* 0x7f7fffff00037802 */ /* 0x000fe40000000f00 */
[----:B------:R-:W-:-:S02]  /*0220*/  MOV R2, 0xffffffff ;  /* 0xffffffff00027802 */ /* 0x000fc40000000f00 */
[----:B------:R-:W-:-:S07]  /*0230*/  MOV R10, R0 ;  /* 0x00000000000a7202 */ /* 0x000fce0000000f00 */
.L_x_10:
[----:B------:R-:W0:Y:S01]  /*0240*/  LDC.64 R14, c[0x0][0x390] ;  /* 0x0000e400ff0e7b82 */ /* 0x000e220000000a00 */
[----:B------:R-:W1:Y:S01]  /*0250*/  LDCU UR4, c[0x0][0x39c] ;  /* 0x00007380ff0477ac */ /* 0x000e620008000800 */
[----:B0-----:R-:W-:-:S05]  /*0260*/  IMAD.WIDE R14, R10, 0x4, R14 ;  /* 0x000000040a0e7825 */ /* 0x001fca00078e020e */
[----:B------:R-:W2:Y:S01]  /*0270*/  LDG.E.CONSTANT R11, desc[UR6][R14.64] ;  /* 0x000000060e0b7981 */ /* 0x000ea2000c1e9900 */
[----:B-1----:R-:W-:Y:S01]  /*0280*/  UISETP.GE.U32.AND UP0, UPT, UR4, 0x10, UPT ;  /* 0x000000100400788c */ /* 0x002fe2000bf06070 */
[----:B------:R-:W-:Y:S01]  /*0290*/  CS2R R18, SRZ ;  /* 0x0000000000127805 */ /* 0x000fe2000001ff00 */
[----:B--2---:R-:W-:-:S05]  /*02a0*/  IMAD R12, R11, UR4, RZ ;  /* 0x000000040b0c7c24 */ /* 0x004fca000f8e02ff */
[----:B------:R-:W-:Y:S02]  /*02b0*/  SHF.R.S32.HI R13, RZ, 0x1f, R12 ;  /* 0x0000001fff0d7819 */ /* 0x000fe4000001140c */
[----:B------:R-:W-:Y:S05]  /*02c0*/  BRA.U !UP0, `(.L_x_5) ;  /* 0x00000005084c7547 */ /* 0x000fea000b800000 */
[----:B------:R-:W0:Y:S01]  /*02d0*/  LDCU.128 UR12, c[0x0][0x380] ;  /* 0x00007000ff0c77ac */ /* 0x000e220008000c00 */
[----:B------:R-:W-:Y:S01]  /*02e0*/  HFMA2 R18, -RZ, RZ, 0, 0 ;  /* 0x00000000ff127431 */ /* 0x000fe200000001ff */
[----:B------:R-:W-:Y:S01]  /*02f0*/  MOV R19, R9 ;  /* 0x0000000900137202 */ /* 0x000fe20000000f00 */
[----:B0-----:R-:W-:Y:S01]  /*0300*/  UIADD3 UR4, UP0, UPT, UR14, 0x20, URZ ;  /* 0x000000200e047890 */ /* 0x001fe2000ff1e0ff */
[----:B------:R-:W-:-:S03]  /*0310*/  LEA R16, P0, R12, UR12, 0x2 ;  /* 0x0000000c0c107c11 */ /* 0x000fc6000f8010ff */
[----:B------:R-:W-:Y:S01]  /*0320*/  UIADD3.X UR5, UPT, UPT, URZ, UR15, URZ, UP0, !UPT ;  /* 0x0000000fff057290 */ /* 0x000fe200087fe4ff */
[----:B------:R-:W-:Y:S02]  /*0330*/  IADD3 R16, P1, PT, R16, 0x20, RZ ;  /* 0x0000002010107810 */ /* 0x000fe40007f3e0ff */
[----:B------:R-:W-:Y:S02]  /*0340*/  LEA.HI.X R17, R12, UR13, R13, 0x2, P0 ;  /* 0x0000000d0c117c11 */ /* 0x000fe400080f140d */
[----:B------:R-:W-:Y:S02]  /*0350*/  MOV R14, UR4 ;  /* 0x00000004000e7c02 */ /* 0x000fe40008000f00 */
[----:B------:R-:W-:Y:S02]  /*0360*/  IADD3.X R17, PT, PT, RZ, R17, RZ, P1, !PT ;  /* 0x00000011ff117210 */ /* 0x000fe40000ffe4ff */
[----:B------:R-:W-:-:S07]  /*0370*/  MOV R15, UR5 ;  /* 0x00000005000f7c02 */ /* 0x000fce0008000f00 */
.L_x_6:
[----:B------:R-:W2:Y:S04]  /*0380*/  LDG.E.CONSTANT R22, desc[UR6][R14.64+-0x20] ;  /* 0xffffe0060e167981 */ /* 0x000ea8000c1e9900 */
[----:B------:R-:W2:Y:S04]  /*0390*/  LDG.E.CONSTANT R23, desc[UR6][R16.64+-0x20] ;  /* 0xffffe00610177981 */ /* 0x000ea8000c1e9900 */
[----:B------:R-:W3:Y:S04]  /*03a0*/  LDG.E.CONSTANT R26, desc[UR6][R14.64+-0x1c] ;  /* 0xffffe4060e1a7981 */ /* 0x000ee8000c1e9900 */
[----:B------:R-:W3:Y:S04]  /*03b0*/  LDG.E.CONSTANT R27, desc[UR6][R16.64+-0x1c] ;  /* 0xffffe406101b7981 */ /* 0x000ee8000c1e9900 */
[----:B------:R-:W4:Y:S04]  /*03c0*/  LDG.E.CONSTANT R20, desc[UR6][R14.64+-0x18] ;  /* 0xffffe8060e147981 */ /* 0x000f28000c1e9900 */
[----:B------:R-:W4:Y:S01]  /*03d0*/  LDG.E.CONSTANT R21, desc[UR6][R16.64+-0x18] ;  /* 0xffffe80610157981 */ /* 0x000f22000c1e9900 */
[----:B--2---:R-:W-:-:S03]  /*03e0*/  FADD R25, R22, -R23 ;  /* 0x8000001716197221 */ /* 0x004fc60000000000 */
[----:B------:R-:W2:Y:S04]  /*03f0*/  LDG.E.CONSTANT R22, desc[UR6][R14.64+-0x14] ;  /* 0xffffec060e167981 */ /* 0x000ea8000c1e9900 */
[----:B------:R-:W2:Y:S01]  /*0400*/  LDG.E.CONSTANT R23, desc[UR6][R16.64+-0x14] ;  /* 0xffffec0610177981 */ /* 0x000ea2000c1e9900 */
[----:B------:R-:W-:Y:S01]  /*0410*/  FFMA R24, R25, R25, R18 ;  /* 0x0000001919187223 */ /* 0x000fe20000000012 */
[----:B---3--:R-:W-:Y:S02]  /*0420*/  FADD R27, R26, -R27 ;  /* 0x8000001b1a1b7221 */ /* 0x008fe40000000000 */
[----:B------:R-:W3:Y:S04]  /*0430*/  LDG.E.CONSTANT R18, desc[UR6][R14.64+-0x10] ;  /* 0xfffff0060e127981 */ /* 0x000ee8000c1e9900 */
[----:B------:R-:W3:Y:S01]  /*0440*/  LDG.E.CONSTANT R25, desc[UR6][R16.64+-0x10] ;  /* 0xfffff00610197981 */ /* 0x000ee2000c1e9900 */
[----:B------:R-:W-:Y:S01]  /*0450*/  FFMA R24, R27, R27, R24 ;  /* 0x0000001b1b187223 */ /* 0x000fe20000000018 */
[----:B----4-:R-:W-:-:S02]  /*0460*/  FADD R27, R20, -R21 ;  /* 0x80000015141b7221 */ /* 0x010fc40000000000 */
[----:B------:R-:W4:Y:S04]  /*0470*/  LDG.E.CONSTANT R20, desc[UR6][R14.64+-0xc] ;  /* 0xfffff4060e147981 */ /* 0x000f28000c1e9900 */
[----:B------:R-:W4:Y:S01]  /*0480*/  LDG.E.CONSTANT R21, desc[UR6][R16.64+-0xc] ;  /* 0xfffff40610157981 */ /* 0x000f22000c1e9900 */
[----:B------:R-:W-:Y:S01]  /*0490*/  FFMA R24, R27, R27, R24 ;  /* 0x0000001b1b187223 */ /* 0x000fe20000000018 */
[----:B--2---:R-:W-:Y:S02]  /*04a0*/  FADD R27, R22, -R23 ;  /* 0x80000017161b7221 */ /* 0x004fe40000000000 */
[----:B------:R-:W2:Y:S04]  /*04b0*/  LDG.E.CONSTANT R22, desc[UR6][R14.64+-0x8] ;  /* 0xfffff8060e167981 */ /* 0x000ea8000c1e9900 */
[----:B------:R-:W2:Y:S01]  /*04c0*/  LDG.E.CONSTANT R23, desc[UR6][R16.64+-0x8] ;  /* 0xfffff80610177981 */ /* 0x000ea2000c1e9900 */
[----:B------:R-:W-:Y:S01]  /*04d0*/  FFMA R24, R27, R27, R24 ;  /* 0x0000001b1b187223 */ /* 0x000fe20000000018 */
[----:B---3--:R-:W-:-:S02]  /*04e0*/  FADD R27, R18, -R25 ;  /* 0x80000019121b7221 */ /* 0x008fc40000000000 */
[----:B------:R-:W3:Y:S04]  /*04f0*/  LDG.E.CONSTANT R18, desc[UR6][R14.64+-0x4] ;  /* 0xfffffc060e127981 */ /* 0x000ee8000c1e9900 */
[----:B------:R-:W3:Y:S01]  /*0500*/  LDG.E.CONSTANT R25, desc[UR6][R16.64+-0x4] ;  /* 0xfffffc0610197981 */ /* 0x000ee2000c1e9900 */
[----:B------:R-:W-:Y:S01]  /*0510*/  FFMA R24, R27, R27, R24 ;  /* 0x0000001b1b187223 */ /* 0x000fe20000000018 */
[----:B----4-:R-:W-:Y:S02]  /*0520*/  FADD R27, R20, -R21 ;  /* 0x80000015141b7221 */ /* 0x010fe40000000000 */
[----:B------:R-:W4:Y:S04]  /*0530*/  LDG.E.CONSTANT R20, desc[UR6][R14.64] ;  /* 0x000000060e147981 */ /* 0x000f28000c1e9900 */
[----:B------:R-:W4:Y:S01]  /*0540*/  LDG.E.CONSTANT R21, desc[UR6][R16.64] ;  /* 0x0000000610157981 */ /* 0x000f22000c1e9900 */
[----:B------:R-:W-:Y:S01]  /*0550*/  FFMA R24, R27, R27, R24 ;  /* 0x0000001b1b187223 */ /* 0x000fe20000000018 */
[----:B--2---:R-:W-:-:S02]  /*0560*/  FADD R27, R22, -R23 ;  /* 0x80000017161b7221 */ /* 0x004fc40000000000 */
[----:B------:R-:W2:Y:S04]  /*0570*/  LDG.E.CONSTANT R22, desc[UR6][R14.64+0x4] ;  /* 0x000004060e167981 */ /* 0x000ea8000c1e9900 */
[----:B------:R-:W2:Y:S01]  /*0580*/  LDG.E.CONSTANT R23, desc[UR6][R16.64+0x4] ;  /* 0x0000040610177981 */ /* 0x000ea2000c1e9900 */
[----:B------:R-:W-:Y:S01]  /*0590*/  FFMA R24, R27, R27, R24 ;  /* 0x0000001b1b187223 */ /* 0x000fe20000000018 */
[----:B---3--:R-:W-:Y:S02]  /*05a0*/  FADD R25, R18, -R25 ;  /* 0x8000001912197221 */ /* 0x008fe40000000000 */
[----:B------:R-:W3:Y:S02]  /*05b0*/  LDG.E.CONSTANT R18, desc[UR6][R14.64+0x8] ;  /* 0x000008060e127981 */ /* 0x000ee4000c1e9900 */
[----:B------:R-:W-:-:S02]  /*05c0*/  FFMA R24, R25, R25, R24 ;  /* 0x0000001919187223 */ /* 0x000fc40000000018 */
[----:B------:R-:W3:Y:S01]  /*05d0*/  LDG.E.CONSTANT R25, desc[UR6][R16.64+0x8] ;  /* 0x0000080610197981 */ /* 0x000ee2000c1e9900 */
[----:B----4-:R-:W-:-:S03]  /*05e0*/  FADD R27, R20, -R21 ;  /* 0x80000015141b7221 */ /* 0x010fc60000000000 */
        /* <DEDUP_REMOVED lines=8> */
[----:B------:R-:W3:Y:S02]  /*0670*/  LDG.E.CONSTANT R18, desc[UR6][R16.64+0x14] ;  /* 0x0000140610127981 */ /* 0x000ee4000c1e9900 */
[----:B------:R-:W-:Y:S01]  /*0680*/  FFMA R24, R25, R25, R24 ;  /* 0x0000001919187223 */ /* 0x000fe20000000018 */
[----:B----4-:R-:W-:Y:S02]  /*0690*/  FADD R25, R21, -R20 ;  /* 0x8000001415197221 */ /* 0x010fe40000000000 */
[----:B------:R-:W3:Y:S02]  /*06a0*/  LDG.E.CONSTANT R21, desc[UR6][R14.64+0x14] ;  /* 0x000014060e157981 */ /* 0x000ee4000c1e9900 */
[----:B------:R-:W-:Y:S02]  /*06b0*/  FFMA R24, R25, R25, R24 ;  /* 0x0000001919187223 */ /* 0x000fe40000000018 */
[----:B------:R-:W4:Y:S04]  /*06c0*/  LDG.E.CONSTANT R25, desc[UR6][R14.64+0x18] ;  /* 0x000018060e197981 */ /* 0x000f28000c1e9900 */
[----:B------:R-:W4:Y:S01]  /*06d0*/  LDG.E.CONSTANT R20, desc[UR6][R16.64+0x18] ;  /* 0x0000180610147981 */ /* 0x000f22000c1e9900 */
[----:B--2---:R-:W-:-:S03]  /*06e0*/  FADD R27, R22, -R23 ;  /* 0x80000017161b7221 */ /* 0x004fc60000000000 */
[----:B------:R0:W2:Y:S04]  /*06f0*/  LDG.E.CONSTANT R22, desc[UR6][R14.64+0x1c] ;  /* 0x00001c060e167981 */ /* 0x0000a8000c1e9900 */
[----:B------:R1:W2:Y:S01]  /*0700*/  LDG.E.CONSTANT R23, desc[UR6][R16.64+0x1c] ;  /* 0x00001c0610177981 */ /* 0x0002a2000c1e9900 */
[----:B------:R-:W-:Y:S02]  /*0710*/  VIADD R19, R19, 0x10 ;  /* 0x0000001013137836 */ /* 0x000fe40000000000 */
[----:B------:R-:W-:-:S03]  /*0720*/  FFMA R24, R27, R27, R24 ;  /* 0x0000001b1b187223 */ /* 0x000fc60000000018 */
[----:B------:R-:W-:Y:S01]  /*0730*/  ISETP.NE.AND P0, PT, R19, RZ, PT ;  /* 0x000000ff1300720c */ /* 0x000fe20003f05270 */
[----:B---3--:R-:W-:-:S04]  /*0740*/  FADD R21, R21, -R18 ;  /* 0x8000001215157221 */ /* 0x008fc80000000000 */
[----:B------:R-:W-:Y:S01]  /*0750*/  FFMA R24, R21, R21, R24 ;  /* 0x0000001515187223 */ /* 0x000fe20000000018 */
[----:B----4-:R-:W-:Y:S01]  /*0760*/  FADD R25, R25, -R20 ;  /* 0x8000001419197221 */ /* 0x010fe20000000000 */
[----:B0-----:R-:W-:Y:S02]  /*0770*/  IADD3 R14, P1, PT, R14, 0x40, RZ ;  /* 0x000000400e0e7810 */ /* 0x001fe40007f3e0ff */
[----:B-1----:R-:W-:Y:S01]  /*0780*/  IADD3 R16, P2, PT, R16, 0x40, RZ ;  /* 0x0000004010107810 */ /* 0x002fe20007f5e0ff */
[----:B------:R-:W-:Y:S01]  /*0790*/  FFMA R24, R25, R25, R24 ;  /* 0x0000001919187223 */ /* 0x000fe20000000018 */
[----:B------:R-:W-:Y:S02]  /*07a0*/  IADD3.X R15, PT, PT, RZ, R15, RZ, P1, !PT ;  /* 0x0000000fff0f7210 */ /* 0x000fe40000ffe4ff */
[----:B------:R-:W-:Y:S01]  /*07b0*/  IADD3.X R17, PT, PT, RZ, R17, RZ, P2, !PT ;  /* 0x00000011ff117210 */ /* 0x000fe200017fe4ff */
[----:B--2---:R-:W-:-:S04]  /*07c0*/  FADD R23, R22, -R23 ;  /* 0x8000001716177221 */ /* 0x004fc80000000000 */
[----:B------:R-:W-:Y:S01]  /*07d0*/  FFMA R18, R23, R23, R24 ;  /* 0x0000001717127223 */ /* 0x000fe20000000018 */
[----:B------:R-:W-:Y:S06]  /*07e0*/  @P0 BRA `(.L_x_6) ;  /* 0xfffffff800e40947 */ /* 0x000fec000383ffff */
[----:B------:R-:W-:-:S07]  /*07f0*/  MOV R19, R7 ;  /* 0x0000000700137202 */ /* 0x000fce0000000f00 */
.L_x_5:
[----:B------:R-:W-:-:S13]  /*0800*/  ISETP.NE.AND P0, PT, R4, RZ, PT ;  /* 0x000000ff0400720c */ /* 0x000fda0003f05270 */
[----:B------:R-:W-:Y:S05]  /*0810*/  @!P0 BRA `(.L_x_7) ;  /* 0x0000000400808947 */ /* 0x000fea0003800000 */
[----:B------:R-:W-:Y:S02]  /*0820*/  IADD3 R14, PT, PT, R4, -0x1, RZ ;  /* 0xffffffff040e7810 */ /* 0x000fe40007ffe0ff */
[----:B------:R-:W-:Y:S02]  /*0830*/  ISETP.NE.AND P0, PT, R6, RZ, PT ;  /* 0x000000ff0600720c */ /* 0x000fe40003f05270 */
[----:B------:R-:W-:-:S13]  /*0840*/  ISETP.GE.U32.AND P1, PT, R14, 0x7, PT ;  /* 0x000000070e00780c */ /* 0x000fda0003f26070 */
[----:B------:R-:W-:Y:S05]  /*0850*/  @!P1 BRA `(.L_x_8) ;  /* 0x0000000000a09947 */ /* 0x000fea0003800000 */
[----:B------:R-:W0:Y:S01]  /*0860*/  LDC.64 R14, c[0x0][0x388] ;  /* 0x0000e200ff0e7b82 */ /* 0x000e220000000a00 */
[----:B------:R-:W1:Y:S01]  /*0870*/  LDCU.64 UR4, c[0x0][0x380] ;  /* 0x00007000ff0477ac */ /* 0x000e620008000a00 */
[----:B------:R-:W-:-:S04]  /*0880*/  IADD3 R17, P1, PT, R12, R19, RZ ;  /* 0x000000130c117210 */ /* 0x000fc80007f3e0ff */
[----:B------:R-:W-:Y:S02]  /*0890*/  IADD3.X R20, PT, PT, RZ, R13, RZ, P1, !PT ;  /* 0x0000000dff147210 */ /* 0x000fe40000ffe4ff */
[----:B-1----:R-:W-:-:S04]  /*08a0*/  LEA R16, P1, R17, UR4, 0x2 ;  /* 0x0000000411107c11 */ /* 0x002fc8000f8210ff */
[----:B------:R-:W-:Y:S01]  /*08b0*/  LEA.HI.X R17, R17, UR5, R20, 0x2, P1 ;  /* 0x0000000511117c11 */ /* 0x000fe200088f1414 */
[----:B0-----:R-:W-:-:S04]  /*08c0*/  IMAD.WIDE.U32 R14, R19, 0x4, R14 ;  /* 0x00000004130e7825 */ /* 0x001fc800078e000e */
[----:B------:R-:W2:Y:S04]  /*08d0*/  LDG.E.CONSTANT R21, desc[UR6][R16.64] ;  /* 0x0000000610157981 */ /* 0x000ea8000c1e9900 */
[----:B------:R-:W2:Y:S04]  /*08e0*/  LDG.E.CONSTANT R20, desc[UR6][R14.64] ;  /* 0x000000060e147981 */ /* 0x000ea8000c1e9900 */
[----:B------:R-:W3:Y:S04]  /*08f0*/  LDG.E.CONSTANT R23, desc[UR6][R14.64+0x8] ;  /* 0x000008060e177981 */ /* 0x000ee8000c1e9900 */
[----:B------:R-:W3:Y:S04]  /*0900*/  LDG.E.CONSTANT R22, desc[UR6][R16.64+0x8] ;  /* 0x0000080610167981 */ /* 0x000ee8000c1e9900 */
[----:B------:R-:W4:Y:S04]  /*0910*/  LDG.E.CONSTANT R26, desc[UR6][R14.64+0x4] ;  /* 0x000004060e1a7981 */ /* 0x000f28000c1e9900 */
[----:B------:R-:W4:Y:S04]  /*0920*/  LDG.E.CONSTANT R27, desc[UR6][R16.64+0x4] ;  /* 0x00000406101b7981 */ /* 0x000f28000c1e9900 */
[----:B------:R-:W5:Y:S04]  /*0930*/  LDG.E.CONSTANT R24, desc[UR6][R14.64+0xc] ;  /* 0x00000c060e187981 */ /* 0x000f68000c1e9900 */
[----:B------:R-:W5:Y:S01]  /*0940*/  LDG.E.CONSTANT R25, desc[UR6][R16.64+0xc] ;  /* 0x00000c0610197981 */ /* 0x000f62000c1e9900 */
[----:B--2---:R-:W-:-:S03]  /*0950*/  FADD R21, R20, -R21 ;  /* 0x8000001514157221 */ /* 0x004fc60000000000 */
[----:B------:R-:W2:Y:S01]  /*0960*/  LDG.E.CONSTANT R20, desc[UR6][R16.64+0x14] ;  /* 0x0000140610147981 */ /* 0x000ea2000c1e9900 */
[----:B------:R-:W-:-:S03]  /*0970*/  FFMA R18, R21, R21, R18 ;  /* 0x0000001515127223 */ /* 0x000fc60000000012 */
[----:B------:R-:W2:Y:S01]  /*0980*/  LDG.E.CONSTANT R21, desc[UR6][R16.64+0x10] ;  /* 0x0000100610157981 */ /* 0x000ea2000c1e9900 */
[----:B---3--:R-:W-:-:S03]  /*0990*/  FADD R28, R23, -R22 ;  /* 0x80000016171c7221 */ /* 0x008fc60000000000 */
[----:B------:R-:W2:Y:S04]  /*09a0*/  LDG.E.CONSTANT R22, desc[UR6][R14.64+0x10] ;  /* 0x000010060e167981 */ /* 0x000ea8000c1e9900 */
[----:B------:R-:W3:Y:S01]  /*09b0*/  LDG.E.CONSTANT R23, desc[UR6][R14.64+0x14] ;  /* 0x000014060e177981 */ /* 0x000ee2000c1e9900 */
[----:B----4-:R-:W-:-:S03]  /*09c0*/  FADD R27, R26, -R27 ;  /* 0x8000001b1a1b7221 */ /* 0x010fc60000000000 */
[----:B------:R-:W4:Y:S01]  /*09d0*/  LDG.E.CONSTANT R26, desc[UR6][R16.64+0x1c] ;  /* 0x00001c06101a7981 */ /* 0x000f22000c1e9900 */
[----:B------:R-:W-:-:S03]  /*09e0*/  FFMA R27, R27, R27, R18 ;  /* 0x0000001b1b1b7223 */ /* 0x000fc60000000012 */
[----:B------:R-:W4:Y:S01]  /*09f0*/  LDG.E.CONSTANT R18, desc[UR6][R16.64+0x18] ;  /* 0x0000180610127981 */ /* 0x000f22000c1e9900 */
[----:B-----5:R-:W-:-:S03]  /*0a00*/  FADD R29, R24, -R25 ;  /* 0x80000019181d7221 */ /* 0x020fc60000000000 */
[----:B------:R-:W4:Y:S01]  /*0a10*/  LDG.E.CONSTANT R25, desc[UR6][R14.64+0x18] ;  /* 0x000018060e197981 */ /* 0x000f22000c1e9900 */
[----:B------:R-:W-:-:S03]  /*0a20*/  FFMA R28, R28, R28, R27 ;  /* 0x0000001c1c1c7223 */ /* 0x000fc6000000001b */
[----:B------:R-:W5:Y:S01]  /*0a30*/  LDG.E.CONSTANT R27, desc[UR6][R14.64+0x1c] ;  /* 0x00001c060e1b7981 */ /* 0x000f62000c1e9900 */
[----:B------:R-:W-:Y:S01]  /*0a40*/  FFMA R28, R29, R29, R28 ;  /* 0x0000001d1d1c7223 */ /* 0x000fe2000000001c */
[----:B------:R-:W-:Y:S02]  /*0a50*/  VIADD R19, R19, 0x8 ;  /* 0x0000000813137836 */ /* 0x000fe40000000000 */
[----:B--2---:R-:W-:-:S04]  /*0a60*/  FADD R21, R22, -R21 ;  /* 0x8000001516157221 */ /* 0x004fc80000000000 */
[----:B------:R-:W-:Y:S01]  /*0a70*/  FFMA R28, R21, R21, R28 ;  /* 0x00000015151c7223 */ /* 0x000fe2000000001c */
[----:B---3--:R-:W-:-:S04]  /*0a80*/  FADD R23, R23, -R20 ;  /* 0x8000001417177221 */ /* 0x008fc80000000000 */
[----:B------:R-:W-:Y:S01]  /*0a90*/  FFMA R28, R23, R23, R28 ;  /* 0x00000017171c7223 */ /* 0x000fe2000000001c */
[----:B----4-:R-:W-:Y:S01]  /*0aa0*/  FADD R25, R25, -R18 ;  /* 0x8000001219197221 */ /* 0x010fe20000000000 */
[----:B-----5:R-:W-:-:S03]  /*0ab0*/  FADD R27, R27, -R26 ;  /* 0x8000001a1b1b7221 */ /* 0x020fc60000000000 */
[----:B------:R-:W-:-:S04]  /*0ac0*/  FFMA R28, R25, R25, R28 ;  /* 0x00000019191c7223 */ /* 0x000fc8000000001c */
[----:B------:R-:W-:-:S07]  /*0ad0*/  FFMA R18, R27, R27, R28 ;  /* 0x0000001b1b127223 */ /* 0x000fce000000001c */
.L_x_8:
        /* <DEDUP_REMOVED lines=20> */
[----:B------:R-:W-:Y:S01]  /*0c20*/  IADD3 R19, PT, PT, R19, 0x4, RZ ;  /* 0x0000000413137810 */ /* 0x000fe20007ffe0ff */
[----:B--2---:R-:W-:-:S04]  /*0c30*/  FADD R23, R23, -R24 ;  /* 0x8000001817177221 */ /* 0x004fc80000000000 */
[----:B------:R-:W-:Y:S01]  /*0c40*/  FFMA R18, R23, R23, R18 ;  /* 0x0000001717127223 */ /* 0x000fe20000000012 */
[----:B---3--:R-:W-:-:S04]  /*0c50*/  FADD R25, R25, -R26 ;  /* 0x8000001a19197221 */ /* 0x008fc80000000000 */
[----:B------:R-:W-:Y:S01]  /*0c60*/  FFMA R18, R25, R25, R18 ;  /* 0x0000001919127223 */ /* 0x000fe20000000012 */
[----:B----4-:R-:W-:-:S04]  /*0c70*/  FADD R21, R20, -R21 ;  /* 0x8000001514157221 */ /* 0x010fc80000000000 */
[----:B------:R-:W-:Y:S01]  /*0c80*/  FFMA R18, R21, R21, R18 ;  /* 0x0000001515127223 */ /* 0x000fe20000000012 */
[----:B-----5:R-:W-:-:S04]  /*0c90*/  FADD R27, R27, -R22 ;  /* 0x800000161b1b7221 */ /* 0x020fc80000000000 */
[----:B------:R-:W-:-:S07]  /*0ca0*/  FFMA R18, R27, R27, R18 ;  /* 0x0000001b1b127223 */ /* 0x000fce0000000012 */
.L_x_9:
        /* <DEDUP_REMOVED lines=9> */
[----:B------:R-:W2:Y:S01]  /*0d40*/  LDG.E.CONSTANT R16, desc[UR6][R14.64] ;  /* 0x000000060e107981 */ /* 0x000ea2000c1e9900 */
[----:B------:R-:W-:Y:S01]  /*0d50*/  ISETP.NE.AND P0, PT, R8, 0x1, PT ;  /* 0x000000010800780c */ /* 0x000fe20003f05270 */
[----:B--2---:R-:W-:-:S04]  /*0d60*/  FADD R17, R16, -R17 ;  /* 0x8000001110117221 */ /* 0x004fc80000000000 */
[----:B------:R-:W-:-:S08]  /*0d70*/  FFMA R18, R17, R17, R18 ;  /* 0x0000001111127223 */ /* 0x000fd00000000012 */
[----:B------:R-:W-:Y:S05]  /*0d80*/  @!P0 BRA `(.L_x_7) ;  /* 0x0000000000248947 */ /* 0x000fea0003800000 */
[----:B------:R-:W-:Y:S01]  /*0d90*/  ISETP.NE.AND P0, PT, R8, 0x2, PT ;  /* 0x000000020800780c */ /* 0x000fe20003f05270 */
[----:B------:R-:W2:Y:S04]  /*0da0*/  LDG.E.CONSTANT R16, desc[UR6][R14.64+0x4] ;  /* 0x000004060e107981 */ /* 0x000ea8000c1e9900 */
[----:B------:R-:W2:Y:S08]  /*0db0*/  LDG.E.CONSTANT R17, desc[UR6][R12.64+0x4] ;  /* 0x000004060c117981 */ /* 0x000eb0000c1e9900 */
[----:B------:R-:W3:Y:S04]  /*0dc0*/  @P0 LDG.E.CONSTANT R19, desc[UR6][R14.64+0x8] ;  /* 0x000008060e130981 */ /* 0x000ee8000c1e9900 */
[----:B------:R-:W3:Y:S01]  /*0dd0*/  @P0 LDG.E.CONSTANT R20, desc[UR6][R12.64+0x8] ;  /* 0x000008060c140981 */ /* 0x000ee2000c1e9900 */
[----:B--2---:R-:W-:-:S04]  /*0de0*/  FADD R17, R16, -R17 ;  /* 0x8000001110117221 */ /* 0x004fc80000000000 */
[----:B------:R-:W-:Y:S01]  /*0df0*/  FFMA R18, R17, R17, R18 ;  /* 0x0000001111127223 */ /* 0x000fe20000000012 */
[----:B---3--:R-:W-:-:S04]  /*0e00*/  @P0 FADD R19, R19, -R20 ;  /* 0x8000001413130221 */ /* 0x008fc80000000000 */
[----:B------:R-:W-:-:S07]  /*0e10*/  @P0 FFMA R18, R19, R19, R18 ;  /* 0x0000001313120223 */ /* 0x000fce0000000012 */
.L_x_7:
[----:B------:R-:W0:Y:S01]  /*0e20*/  LDCU UR4, c[0x0][0x398] ;  /* 0x00007300ff0477ac */ /* 0x000e220008000800 */
[----:B------:R-:W-:Y:S02]  /*0e30*/  IADD3 R10, PT, PT, R5, R10, RZ ;  /* 0x0000000a050a7210 */ /* 0x000fe40007ffe0ff */
[----:B------:R-:W-:-:S04]  /*0e40*/  FSETP.GEU.AND P0, PT, R18, R3, PT ;  /* 0x000000031200720b */ /* 0x000fc80003f0e000 */
[----:B------:R-:W-:Y:S02]  /*0e50*/  FSEL R3, R18, R3, !P0 ;  /* 0x0000000312037208 */ /* 0x000fe40004000000 */
[----:B------:R-:W-:Y:S02]  /*0e60*/  SEL R2, R11, R2, !P0 ;  /* 0x000000020b027207 */ /* 0x000fe40004000000 */
[----:B0-----:R-:W-:-:S13]  /*0e70*/  ISETP.GE.AND P1, PT, R10, UR4, PT ;  /* 0x000000040a007c0c */ /* 0x001fda000bf26270 */
[----:B------:R-:W-:Y:S05]  /*0e80*/  @!P1 BRA `(.L_x_10) ;  /* 0xfffffff000ec9947 */ /* 0x000fea000383ffff */
.L_x_1:
[----:B------:R-:W-:Y:S05]  /*0e90*/  BSYNC.RECONVERGENT B0 ;  /* 0x0000000000007941 */ /* 0x000fea0003800200 */
.L_x_0:
[----:B------:R-:W0:Y:S01]  /*0ea0*/  S2R R7, SR_CgaCtaId ;  /* 0x0000000000077919 */ /* 0x000e220000008800 */
[----:B------:R-:W-:Y:S02]  /*0eb0*/  MOV R4, 0x400 ;  /* 0x0000040000047802 */ /* 0x000fe40000000f00 */
[----:B------:R-:W-:Y:S02]  /*0ec0*/  ISETP.GE.U32.AND P0, PT, R5, 0x2, PT ;  /* 0x000000020500780c */ /* 0x000fe40003f06070 */
[----:B0-----:R-:W-:-:S05]  /*0ed0*/  LEA R4, R7, R4, 0x18 ;  /* 0x0000000407047211 */ /* 0x001fca00078ec0ff */
[----:B------:R-:W-:Y:S01]  /*0ee0*/  IMAD R7, R5, 0x4, R4 ;  /* 0x0000000405077824 */ /* 0x000fe200078e0204 */
[----:B------:R-:W-:-:S04]  /*0ef0*/  LEA R4, R0, R4, 0x2 ;  /* 0x0000000400047211 */ /* 0x000fc800078e10ff */
[----:B------:R-:W-:Y:S01]  /*0f00*/  LEA R6, R0, R7, 0x2 ;  /* 0x0000000700067211 */ /* 0x000fe200078e10ff */
[----:B------:R0:W-:Y:S04]  /*0f10*/  STS [R4], R3 ;  /* 0x0000000304007388 */ /* 0x0001e80000000800 */
[----:B-----5:R0:W-:Y:S01]  /*0f20*/  STS [R6], R2 ;  /* 0x0000000206007388 */ /* 0x0201e20000000800 */
[----:B------:R-:W-:Y:S06]  /*0f30*/  BAR.SYNC.DEFER_BLOCKING 0x0 ;  /* 0x0000000000007b1d */ /* 0x000fec0000010000 */
[----:B------:R-:W-:Y:S05]  /*0f40*/  @!P0 BRA `(.L_x_11) ;  /* 0x0000000000448947 */ /* 0x000fea0003800000 */
.L_x_14:
[----:B------:R-:W-:Y:S01]  /*0f50*/  MOV R8, R5 ;  /* 0x0000000500087202 */ /* 0x000fe20000000f00 */
[----:B------:R-:W-:Y:S01]  /*0f60*/  BSSY.RECONVERGENT B0, `(.L_x_12) ;  /* 0x000000c000007945 */ /* 0x000fe20003800200 */
[----:B------:R-:W-:-:S04]  /*0f70*/  SHF.R.U32.HI R5, RZ, 0x1, R5 ;  /* 0x00000001ff057819 */ /* 0x000fc80000011605 */
[----:B------:R-:W-:-:S13]  /*0f80*/  ISETP.GE.U32.AND P0, PT, R0, R5, PT ;  /* 0x000000050000720c */ /* 0x000fda0003f06070 */
[----:B-1----:R-:W-:Y:S05]  /*0f90*/  @P0 BRA `(.L_x_13) ;  /* 0x0000000000200947 */ /* 0x002fea0003800000 */
[----:B0-----:R-:W-:Y:S01]  /*0fa0*/  LEA R2, R5, R4, 0x2 ;  /* 0x0000000405027211 */ /* 0x001fe200078e10ff */
[----:B------:R-:W-:Y:S05]  /*0fb0*/  LDS R3, [R4] ;  /* 0x0000000004037984 */ /* 0x000fea0000000800 */
[----:B------:R-:W0:Y:S02]  /*0fc0*/  LDS R2, [R2] ;  /* 0x0000000002027984 */ /* 0x000e240000000800 */
[----:B0-----:R-:W-:-:S13]  /*0fd0*/  FSETP.GEU.AND P0, PT, R2, R3, PT ;  /* 0x000000030200720b */ /* 0x001fda0003f0e000 */
[----:B------:R-:W-:Y:S01]  /*0fe0*/  @!P0 LEA R3, R5, R6, 0x2 ;  /* 0x0000000605038211 */ /* 0x000fe200078e10ff */
[----:B------:R-:W-:Y:S05]  /*0ff0*/  @!P0 STS [R4], R2 ;  /* 0x0000000204008388 */ /* 0x000fea0000000800 */
[----:B------:R-:W0:Y:S04]  /*1000*/  @!P0 LDS R3, [R3] ;  /* 0x0000000003038984 */ /* 0x000e280000000800 */
[----:B0-----:R1:W-:Y:S02]  /*1010*/  @!P0 STS [R6], R3 ;  /* 0x0000000306008388 */ /* 0x0013e40000000800 */
.L_x_13:
[----:B------:R-:W-:Y:S05]  /*1020*/  BSYNC.RECONVERGENT B0 ;  /* 0x0000000000007941 */ /* 0x000fea0003800200 */
.L_x_12:
[----:B------:R-:W-:Y:S01]  /*1030*/  BAR.SYNC.DEFER_BLOCKING 0x0 ;  /* 0x0000000000007b1d */ /* 0x000fe20000010000 */
[----:B------:R-:W-:-:S13]  /*1040*/  ISETP.GT.U32.AND P0, PT, R8, 0x3, PT ;  /* 0x000000030800780c */ /* 0x000fda0003f04070 */
[----:B------:R-:W-:Y:S05]  /*1050*/  @P0 BRA `(.L_x_14) ;  /* 0xfffffffc00bc0947 */ /* 0x000fea000383ffff */
.L_x_11:
[----:B------:R-:W-:-:S13]  /*1060*/  ISETP.NE.AND P0, PT, R0, RZ, PT ;  /* 0x000000ff0000720c */ /* 0x000fda0003f05270 */
[----:B------:R-:W-:Y:S05]  /*1070*/  @P0 EXIT ;  /* 0x000000000000094d */ /* 0x000fea0003800000 */
[----:B------:R-:W2:Y:S01]  /*1080*/  LDS R5, [R7] ;  /* 0x0000000007057984 */ /* 0x000ea20000000800 */
[----:B01----:R-:W2:Y:S03]  /*1090*/  LDC.64 R2, c[0x0][0x3a0] ;  /* 0x0000e800ff027b82 */ /* 0x003ea60000000a00 */
[----:B--2---:R-:W-:Y:S01]  /*10a0*/  STG.E desc[UR6][R2.64], R5 ;  /* 0x0000000502007986 */ /* 0x004fe2000c101906 */
[----:B------:R-:W-:Y:S05]  /*10b0*/  EXIT ;  /* 0x000000000000794d */ /* 0x000fea0003800000 */
.L_x_15:
[----:B------:R-:W-:-:S00]  /*10c0*/  BRA `(.L_x_15) ;  /* 0xfffffffc00fc7947 */ /* 0x000fc0000383ffff */
[----:B------:R-:W-:-:S00]  /*10d0*/  NOP ;  /* 0x0000000000007918 */ /* 0x000fc00000000000 */
        /* <DEDUP_REMOVED lines=10> */
.L_x_16:


//--------------------- .nv.shared._Z19l2_nn_subset_kernelPKfS0_PKiiiPi --------------------------
	.section	.nv.shared._Z19l2_nn_subset_kernelPKfS0_PKiiiPi,"aw",@nobits
	.sectionflags	@""
	.align	16
	.zero		1024


//--------------------- .nv.shared.reserved.0     --------------------------
	.section	.nv.shared.reserved.0,"aw",@nobits
	.weak		__nv_reservedSMEM_offset_0_alias
	.size		__nv_reservedSMEM_offset_0_alias, 0, 64
	.other		__nv_reservedSMEM_offset_0_alias,@"STO_CUDA_RESERVED_SHARED STV_DEFAULT"
__nv_reservedSMEM_offset_0_alias:
	.zero		0
	.zero		64


//--------------------- .nv.constant0._Z19l2_nn_subset_kernelPKfS0_PKiiiPi --------------------------
	.section	.nv.constant0._Z19l2_nn_subset_kernelPKfS0_PKiiiPi,"a",@progbits
	.sectionflags	@""
	.align	4
.nv.constant0._Z19l2_nn_subset_kernelPKfS0_PKiiiPi:
	.zero		936


//--------------------- SYMBOLS --------------------------

	.type		.nv.reservedSmem.offset0,@object
	.size		.nv.reservedSmem.offset0,0x4
	.type		.nv.reservedSmem.cap,@object
	.size		.nv.reservedSmem.cap,0x4
